//
// Generated by NVIDIA NVVM Compiler
//
// Compiler Build ID: CL-36424714
// Cuda compilation tools, release 13.0, V13.0.88
// Based on NVVM 20.0.0
//

.version 9.0
.target sm_100
.address_size 64

	// .globl	_Z29color_to_grayscale_conversionPhS_ii

.visible .entry _Z29color_to_grayscale_conversionPhS_ii(
	.param .u64 .ptr .align 1 _Z29color_to_grayscale_conversionPhS_ii_param_0,
	.param .u64 .ptr .align 1 _Z29color_to_grayscale_conversionPhS_ii_param_1,
	.param .u32 _Z29color_to_grayscale_conversionPhS_ii_param_2,
	.param .u32 _Z29color_to_grayscale_conversionPhS_ii_param_3
)
{
	.reg .pred 	%p<6>;
	.reg .b16 	%rs<4>;
	.reg .b32 	%r<14>;
	.reg .b32 	%f<7>;
	.reg .b64 	%rd<9>;

	ld.param.u64 	%rd1, [_Z29color_to_grayscale_conversionPhS_ii_param_0];
	ld.param.u64 	%rd2, [_Z29color_to_grayscale_conversionPhS_ii_param_1];
	ld.param.u32 	%r3, [_Z29color_to_grayscale_conversionPhS_ii_param_2];
	ld.param.u32 	%r4, [_Z29color_to_grayscale_conversionPhS_ii_param_3];
	mov.u32 	%r5, %ctaid.y;
	mov.u32 	%r6, %ntid.y;
	mov.u32 	%r7, %tid.y;
	mad.lo.s32 	%r1, %r5, %r6, %r7;
	mov.u32 	%r8, %ctaid.x;
	mov.u32 	%r9, %ntid.x;
	mov.u32 	%r10, %tid.x;
	mad.lo.s32 	%r2, %r8, %r9, %r10;
	setp.ge.s32 	%p1, %r1, %r4;
	setp.lt.s32 	%p2, %r2, 0;
	setp.ge.s32 	%p3, %r2, %r3;
	or.pred  	%p4, %p1, %p3;
	or.pred  	%p5, %p4, %p2;
	@%p5 bra 	$L__BB0_2;
	cvta.to.global.u64 	%rd3, %rd1;
	cvta.to.global.u64 	%rd4, %rd2;
	mad.lo.s32 	%r11, %r3, %r1, %r2;
	mul.lo.s32 	%r12, %r11, 3;
	cvt.s64.s32 	%rd5, %r12;
	add.s64 	%rd6, %rd3, %rd5;
	ld.global.u8 	%rs1, [%rd6];
	ld.global.u8 	%rs2, [%rd6+1];
	ld.global.u8 	%rs3, [%rd6+2];
	cvt.rn.f32.u16 	%f1, %rs1;
	cvt.rn.f32.u16 	%f2, %rs2;
	mul.f32 	%f3, %f2, 0f3F35C28F;
	fma.rn.f32 	%f4, %f1, 0f3E570A3D, %f3;
	cvt.rn.f32.u16 	%f5, %rs3;
	fma.rn.f32 	%f6, %f5, 0f3D8F5C29, %f4;
	cvt.rzi.u32.f32 	%r13, %f6;
	cvt.s64.s32 	%rd7, %r11;
	add.s64 	%rd8, %rd4, %rd7;
	st.global.u8 	[%rd8], %r13;
$L__BB0_2:
	ret;

}


// ===== COMPILED SASS (sm_100) =====

	.target	sm_100

	.elftype	@"ET_EXEC"


//--------------------- .note.nv.tkinfo           --------------------------
	.section	.note.nv.tkinfo,"",@"SHT_NOTE"
	.sectionflags	@"SHF_NOTE_NV_TKINFO"
	.tkinfo
        /*0018*/ 	.word	0x00000002
        /*0030*/ 	.string	""
        /*0030*/ 	.string	"ptxas"
        /*0030*/ 	.string	"Cuda compilation tools, release 13.0, V13.0.88"
        /*0030*/ 	.string	"Build cuda_13.0.r13.0/compiler.36424714_0"
        /*0030*/ 	.string	"-arch sm_100 -m 64 "



//--------------------- .note.nv.cuinfo           --------------------------
	.section	.note.nv.cuinfo,"",@"SHT_NOTE"
	.sectionflags	@"SHF_NOTE_NV_CUINFO"
        /*0018*/ 	.short	0x0002
        /*001a*/ 	.short	0x0064
        /*001c*/ 	.short	0x0082
	.zero		2


//--------------------- .nv.info                  --------------------------
	.section	.nv.info,"",@"SHT_CUDA_INFO"
	.align	4


	//----- nvinfo : EIATTR_REGCOUNT
	.align		4
        /*0000*/ 	.byte	0x04, 0x2f
        /*0002*/ 	.short	(.L_1 - .L_0)
	.align		4
.L_0:
        /*0004*/ 	.word	index@(_Z29color_to_grayscale_conversionPhS_ii)
        /*0008*/ 	.word	0x0000000a


	//----- nvinfo : EIATTR_FRAME_SIZE
	.align		4
.L_1:
        /*000c*/ 	.byte	0x04, 0x11
        /*000e*/ 	.short	(.L_3 - .L_2)
	.align		4
.L_2:
        /*0010*/ 	.word	index@(_Z29color_to_grayscale_conversionPhS_ii)
        /*0014*/ 	.word	0x00000000


	//----- nvinfo : EIATTR_MIN_STACK_SIZE
	.align		4
.L_3:
        /*0018*/ 	.byte	0x04, 0x12
        /*001a*/ 	.short	(.L_5 - .L_4)
	.align		4
.L_4:
        /*001c*/ 	.word	index@(_Z29color_to_grayscale_conversionPhS_ii)
        /*0020*/ 	.word	0x00000000
.L_5:


//--------------------- .nv.compat                --------------------------
	.section	.nv.compat,"",@"SHT_CUDA_COMPAT_INFO"
	.align	4
        /*0000*/ 	.byte	0x02, 0x09, 0x00, 0x00, 0x02, 0x02, 0x01, 0x00, 0x02, 0x05, 0x05, 0x00, 0x03, 0x07, 0x01, 0x01
        /*0010*/ 	.byte	0x02, 0x03, 0x00, 0x00, 0x02, 0x06, 0x01, 0x00, 0x04, 0x0b, 0x08, 0x00, 0x09, 0x00, 0x00, 0x00
        /*0020*/ 	.byte	0x00, 0x00, 0x00, 0x00


//--------------------- .nv.info._Z29color_to_grayscale_conversionPhS_ii --------------------------
	.section	.nv.info._Z29color_to_grayscale_conversionPhS_ii,"",@"SHT_CUDA_INFO"
	.sectionflags	@""
	.align	4


	//----- nvinfo : EIATTR_CUDA_API_VERSION
	.align		4
        /*0000*/ 	.byte	0x04, 0x37
        /*0002*/ 	.short	(.L_7 - .L_6)
.L_6:
        /*0004*/ 	.word	0x00000082


	//----- nvinfo : EIATTR_KPARAM_INFO
	.align		4
.L_7:
        /*0008*/ 	.byte	0x04, 0x17
        /*000a*/ 	.short	(.L_9 - .L_8)
.L_8:
        /*000c*/ 	.word	0x00000000
        /*0010*/ 	.short	0x0003
        /*0012*/ 	.short	0x0014
        /*0014*/ 	.byte	0x00, 0xf0, 0x11, 0x00


	//----- nvinfo : EIATTR_KPARAM_INFO
	.align		4
.L_9:
        /*0018*/ 	.byte	0x04, 0x17
        /*001a*/ 	.short	(.L_11 - .L_10)
.L_10:
        /*001c*/ 	.word	0x00000000
        /*0020*/ 	.short	0x0002
        /*0022*/ 	.short	0x0010
        /*0024*/ 	.byte	0x00, 0xf0, 0x11, 0x00


	//----- nvinfo : EIATTR_KPARAM_INFO
	.align		4
.L_11:
        /*0028*/ 	.byte	0x04, 0x17
        /*002a*/ 	.short	(.L_13 - .L_12)
.L_12:
        /*002c*/ 	.word	0x00000000
        /*0030*/ 	.short	0x0001
        /*0032*/ 	.short	0x0008
        /*0034*/ 	.byte	0x00, 0xf5, 0x21, 0x00


	//----- nvinfo : EIATTR_KPARAM_INFO
	.align		4
.L_13:
        /*0038*/ 	.byte	0x04, 0x17
        /*003a*/ 	.short	(.L_15 - .L_14)
.L_14:
        /*003c*/ 	.word	0x00000000
        /*0040*/ 	.short	0x0000
        /*0042*/ 	.short	0x0000
        /*0044*/ 	.byte	0x00, 0xf5, 0x21, 0x00


	//----- nvinfo : EIATTR_SPARSE_MMA_MASK
	.align		4
.L_15:
        /*0048*/ 	.byte	0x03, 0x50
        /*004a*/ 	.short	0x0000


	//----- nvinfo : EIATTR_MAXREG_COUNT
	.align		4
        /*004c*/ 	.byte	0x03, 0x1b
        /*004e*/ 	.short	0x00ff


	//----- nvinfo : EIATTR_MERCURY_ISA_VERSION
	.align		4
        /*0050*/ 	.byte	0x03, 0x5f
        /*0052*/ 	.short	0x0101


	//----- nvinfo : EIATTR_VRC_CTA_INIT_COUNT
	.align		4
        /*0054*/ 	.byte	0x02, 0x4a
	.zero		1
	.zero		1


	//----- nvinfo : EIATTR_EXIT_INSTR_OFFSETS
	.align		4
        /*0058*/ 	.byte	0x04, 0x1c
        /*005a*/ 	.short	(.L_17 - .L_16)


	//   ....[0]....
.L_16:
        /*005c*/ 	.word	0x000000d0


	//   ....[1]....
        /*0060*/ 	.word	0x00000210


	//----- nvinfo : EIATTR_CBANK_PARAM_SIZE
	.align		4
.L_17:
        /*0064*/ 	.byte	0x03, 0x19
        /*0066*/ 	.short	0x0018


	//----- nvinfo : EIATTR_PARAM_CBANK
	.align		4
        /*0068*/ 	.byte	0x04, 0x0a
        /*006a*/ 	.short	(.L_19 - .L_18)
	.align		4
.L_18:
        /*006c*/ 	.word	index@(.nv.constant0._Z29color_to_grayscale_conversionPhS_ii)
        /*0070*/ 	.short	0x0380
        /*0072*/ 	.short	0x0018


	//----- nvinfo : EIATTR_SW_WAR
	.align		4
.L_19:
        /*0074*/ 	.byte	0x04, 0x36
        /*0076*/ 	.short	(.L_21 - .L_20)
.L_20:
        /*0078*/ 	.word	0x00000008
.L_21:


//--------------------- .nv.callgraph             --------------------------
	.section	.nv.callgraph,"",@"SHT_CUDA_CALLGRAPH"
	.align	4
	.sectionentsize	8
	.align		4
        /*0000*/ 	.word	0x00000000
	.align		4
        /*0004*/ 	.word	0xffffffff
	.align		4
        /*0008*/ 	.word	0x00000000
	.align		4
        /*000c*/ 	.word	0xfffffffe
	.align		4
        /*0010*/ 	.word	0x00000000
	.align		4
        /*0014*/ 	.word	0xfffffffd
	.align		4
        /*0018*/ 	.word	0x00000000
	.align		4
        /*001c*/ 	.word	0xfffffffc


//--------------------- .text._Z29color_to_grayscale_conversionPhS_ii --------------------------
	.section	.text._Z29color_to_grayscale_conversionPhS_ii,"ax",@progbits
	.align	128
        .global         _Z29color_to_grayscale_conversionPhS_ii
        .type           _Z29color_to_grayscale_conversionPhS_ii,@function
        .size           _Z29color_to_grayscale_conversionPhS_ii,(.L_x_1 - _Z29color_to_grayscale_conversionPhS_ii)
        .other          _Z29color_to_grayscale_conversionPhS_ii,@"STO_CUDA_ENTRY STV_DEFAULT"
_Z29color_to_grayscale_conversionPhS_ii:
.text._Z29color_to_grayscale_conversionPhS_ii:
[----:B------:R-:W-:Y:S01]  /*0000*/  LDC R1, c[0x0][0x37c] ;  /* 0x0000df00ff017b82 */ /* 0x000fe20000000800 */
[----:B------:R-:W0:Y:S07]  /*0010*/  S2R R2, SR_TID.X ;  /* 0x0000000000027919 */ /* 0x000e2e0000002100 */
[----:B------:R-:W1:Y:S01]  /*0020*/  LDC R0, c[0x0][0x364] ;  /* 0x0000d900ff007b82 */ /* 0x000e620000000800 */
[----:B------:R-:W2:Y:S01]  /*0030*/  LDCU.64 UR6, c[0x0][0x390] ;  /* 0x00007200ff0677ac */ /* 0x000ea20008000a00 */
[----:B------:R-:W1:Y:S06]  /*0040*/  S2R R5, SR_TID.Y ;  /* 0x0000000000057919 */ /* 0x000e6c0000002200 */
[----:B------:R-:W0:Y:S08]  /*0050*/  S2UR UR5, SR_CTAID.X ;  /* 0x00000000000579c3 */ /* 0x000e300000002500 */
[----:B------:R-:W0:Y:S08]  /*0060*/  LDC R3, c[0x0][0x360] ;  /* 0x0000d800ff037b82 */ /* 0x000e300000000800 */
[----:B------:R-:W1:Y:S01]  /*0070*/  S2UR UR4, SR_CTAID.Y ;  /* 0x00000000000479c3 */ /* 0x000e620000002600 */
[----:B0-----:R-:W-:-:S05]  /*0080*/  IMAD R3, R3, UR5, R2 ;  /* 0x0000000503037c24 */ /* 0x001fca000f8e0202 */
[----:B--2---:R-:W-:Y:S01]  /*0090*/  ISETP.GE.AND P0, PT, R3, UR6, PT ;  /* 0x0000000603007c0c */ /* 0x004fe2000bf06270 */
[----:B-1----:R-:W-:-:S05]  /*00a0*/  IMAD R0, R0, UR4, R5 ;  /* 0x0000000400007c24 */ /* 0x002fca000f8e0205 */
[----:B------:R-:W-:-:S04]  /*00b0*/  ISETP.GE.OR P0, PT, R0, UR7, P0 ;  /* 0x0000000700007c0c */ /* 0x000fc80008706670 */
[----:B------:R-:W-:-:S13]  /*00c0*/  ISETP.LT.OR P0, PT, R3, RZ, P0 ;  /* 0x000000ff0300720c */ /* 0x000fda0000701670 */
[----:B------:R-:W-:Y:S05]  /*00d0*/  @P0 EXIT ;  /* 0x000000000000094d */ /* 0x000fea0003800000 */
[----:B------:R-:W0:Y:S01]  /*00e0*/  LDCU.128 UR8, c[0x0][0x380] ;  /* 0x00007000ff0877ac */ /* 0x000e220008000c00 */
[----:B------:R-:W-:Y:S01]  /*00f0*/  IMAD R0, R0, UR6, R3 ;  /* 0x0000000600007c24 */ /* 0x000fe2000f8e0203 */
[----:B------:R-:W1:Y:S03]  /*0100*/  LDCU.64 UR4, c[0x0][0x358] ;  /* 0x00006b00ff0477ac */ /* 0x000e660008000a00 */
[----:B------:R-:W-:-:S05]  /*0110*/  IMAD R3, R0, 0x3, RZ ;  /* 0x0000000300037824 */ /* 0x000fca00078e02ff */
[----:B0-----:R-:W-:-:S04]  /*0120*/  IADD3 R2, P0, PT, R3, UR8, RZ ;  /* 0x0000000803027c10 */ /* 0x001fc8000ff1e0ff */
[----:B------:R-:W-:-:S05]  /*0130*/  LEA.HI.X.SX32 R3, R3, UR9, 0x1, P0 ;  /* 0x0000000903037c11 */ /* 0x000fca00080f0eff */
[----:B-1----:R-:W2:Y:S04]  /*0140*/  LDG.E.U8 R5, desc[UR4][R2.64+0x1] ;  /* 0x0000010402057981 */ /* 0x002ea8000c1e1100 */
[----:B------:R-:W3:Y:S04]  /*0150*/  LDG.E.U8 R4, desc[UR4][R2.64] ;  /* 0x0000000402047981 */ /* 0x000ee8000c1e1100 */
[----:B------:R-:W4:Y:S01]  /*0160*/  LDG.E.U8 R6, desc[UR4][R2.64+0x2] ;  /* 0x0000020402067981 */ /* 0x000f22000c1e1100 */
[----:B--2---:R-:W-:Y:S02]  /*0170*/  I2FP.F32.U32 R5, R5 ;  /* 0x0000000500057245 */ /* 0x004fe40000201000 */
[----:B---3--:R-:W-:-:S03]  /*0180*/  I2FP.F32.U32 R4, R4 ;  /* 0x0000000400047245 */ /* 0x008fc60000201000 */
[----:B------:R-:W-:Y:S01]  /*0190*/  FMUL R5, R5, 0.70999997854232788086 ;  /* 0x3f35c28f05057820 */ /* 0x000fe20000400000 */
[----:B----4-:R-:W-:-:S03]  /*01a0*/  I2FP.F32.U32 R7, R6 ;  /* 0x0000000600077245 */ /* 0x010fc60000201000 */
[----:B------:R-:W-:-:S04]  /*01b0*/  FFMA R4, R4, 0.20999999344348907471, R5 ;  /* 0x3e570a3d04047823 */ /* 0x000fc80000000005 */
[----:B------:R-:W-:Y:S01]  /*01c0*/  FFMA R7, R7, 0.070000000298023223877, R4 ;  /* 0x3d8f5c2907077823 */ /* 0x000fe20000000004 */
[----:B------:R-:W-:-:S04]  /*01d0*/  IADD3 R4, P0, PT, R0, UR10, RZ ;  /* 0x0000000a00047c10 */ /* 0x000fc8000ff1e0ff */
[----:B------:R-:W-:Y:S01]  /*01e0*/  LEA.HI.X.SX32 R5, R0, UR11, 0x1, P0 ;  /* 0x0000000b00057c11 */ /* 0x000fe200080f0eff */
[----:B------:R-:W0:Y:S04]  /*01f0*/  F2I.U32.TRUNC.NTZ R7, R7 ;  /* 0x0000000700077305 */ /* 0x000e28000020f000 */
[----:B0-----:R-:W-:Y:S01]  /*0200*/  STG.E.U8 desc[UR4][R4.64], R7 ;  /* 0x0000000704007986 */ /* 0x001fe2000c101104 */
[----:B------:R-:W-:Y:S05]  /*0210*/  EXIT ;  /* 0x000000000000794d */ /* 0x000fea0003800000 */
.L_x_0:
[----:B------:R-:W-:-:S00]  /*0220*/  BRA `(.L_x_0) ;  /* 0xfffffffc00fc7947 */ /* 0x000fc0000383ffff */
[----:B------:R-:W-:-:S00]  /*0230*/  NOP ;  /* 0x0000000000007918 */ /* 0x000fc00000000000 */
        /* <DEDUP_REMOVED lines=12> */
.L_x_1:


//--------------------- .nv.shared.reserved.0     --------------------------
	.section	.nv.shared.reserved.0,"aw",@nobits
	.weak		__nv_reservedSMEM_offset_0_alias
	.size		__nv_reservedSMEM_offset_0_alias, 0, 64
	.other		__nv_reservedSMEM_offset_0_alias,@"STO_CUDA_RESERVED_SHARED STV_DEFAULT"
__nv_reservedSMEM_offset_0_alias:
	.zero		0
	.zero		64


//--------------------- .nv.constant0._Z29color_to_grayscale_conversionPhS_ii --------------------------
	.section	.nv.constant0._Z29color_to_grayscale_conversionPhS_ii,"a",@progbits
	.sectionflags	@""
	.align	4
.nv.constant0._Z29color_to_grayscale_conversionPhS_ii:
	.zero		920


//--------------------- SYMBOLS --------------------------

	.type		.nv.reservedSmem.offset0,@object
	.size		.nv.reservedSmem.offset0,0x4
